	.headerflags	@"EF_CUDA_TEXMODE_UNIFIED EF_CUDA_64BIT_ADDRESS EF_CUDA_SM86 EF_CUDA_VIRTUAL_SM(EF_CUDA_SM86)"
	.elftype	@"ET_EXEC"


//--------------------- .nv.info                  --------------------------
	.section	.nv.info,"",@"SHT_CUDA_INFO"
	.align	4


	//----- nvinfo : EIATTR_REGCOUNT
	.align		4
        /*0000*/ 	.byte	0x04, 0x2f
        /*0002*/ 	.short	(.L_1 - .L_0)
	.align		4
.L_0:
        /*0004*/ 	.word	index@(triton_)
        /*0008*/ 	.word	0x00000010


	//----- nvinfo : EIATTR_MAX_STACK_SIZE
	.align		4
.L_1:
        /*000c*/ 	.byte	0x04, 0x23
        /*000e*/ 	.short	(.L_3 - .L_2)
	.align		4
.L_2:
        /*0010*/ 	.word	index@(triton_)
        /*0014*/ 	.word	0x00000000


	//----- nvinfo : EIATTR_MIN_STACK_SIZE
	.align		4
.L_3:
        /*0018*/ 	.byte	0x04, 0x12
        /*001a*/ 	.short	(.L_5 - .L_4)
	.align		4
.L_4:
        /*001c*/ 	.word	index@(triton_)
        /*0020*/ 	.word	0x00000000


	//----- nvinfo : EIATTR_FRAME_SIZE
	.align		4
.L_5:
        /*0024*/ 	.byte	0x04, 0x11
        /*0026*/ 	.short	(.L_7 - .L_6)
	.align		4
.L_6:
        /*0028*/ 	.word	index@(triton_)
        /*002c*/ 	.word	0x00000000
.L_7:


//--------------------- .nv.info.triton_          --------------------------
	.section	.nv.info.triton_,"",@"SHT_CUDA_INFO"
	.align	4


	//----- nvinfo : EIATTR_CUDA_API_VERSION
	.align		4
        /*0000*/ 	.byte	0x04, 0x37
        /*0002*/ 	.short	(.L_9 - .L_8)
.L_8:
        /*0004*/ 	.word	0x0000007b


	//----- nvinfo : EIATTR_SW2861232_WAR
	.align		4
.L_9:
        /*0008*/ 	.byte	0x01, 0x35
	.zero		2


	//----- nvinfo : EIATTR_PARAM_CBANK
	.align		4
        /*000c*/ 	.byte	0x04, 0x0a
        /*000e*/ 	.short	(.L_11 - .L_10)
	.align		4
.L_10:
        /*0010*/ 	.word	index@(.nv.constant0.triton_)
        /*0014*/ 	.short	0x0160
        /*0016*/ 	.short	0x0014


	//----- nvinfo : EIATTR_CBANK_PARAM_SIZE
	.align		4
.L_11:
        /*0018*/ 	.byte	0x03, 0x19
        /*001a*/ 	.short	0x0014


	//----- nvinfo : EIATTR_KPARAM_INFO
	.align		4
        /*001c*/ 	.byte	0x04, 0x17
        /*001e*/ 	.short	(.L_13 - .L_12)
.L_12:
        /*0020*/ 	.word	0x00000000
        /*0024*/ 	.short	0x0002
        /*0026*/ 	.short	0x0010
        /*0028*/ 	.byte	0x00, 0xf0, 0x11, 0x00


	//----- nvinfo : EIATTR_KPARAM_INFO
	.align		4
.L_13:
        /*002c*/ 	.byte	0x04, 0x17
        /*002e*/ 	.short	(.L_15 - .L_14)
.L_14:
        /*0030*/ 	.word	0x00000000
        /*0034*/ 	.short	0x0001
        /*0036*/ 	.short	0x0008
        /*0038*/ 	.byte	0x00, 0xf0, 0x21, 0x00


	//----- nvinfo : EIATTR_KPARAM_INFO
	.align		4
.L_15:
        /*003c*/ 	.byte	0x04, 0x17
        /*003e*/ 	.short	(.L_17 - .L_16)
.L_16:
        /*0040*/ 	.word	0x00000000
        /*0044*/ 	.short	0x0000
        /*0046*/ 	.short	0x0000
        /*0048*/ 	.byte	0x00, 0xf0, 0x21, 0x00


	//----- nvinfo : EIATTR_MAXREG_COUNT
	.align		4
.L_17:
        /*004c*/ 	.byte	0x03, 0x1b
        /*004e*/ 	.short	0x00ff


	//----- nvinfo : EIATTR_EXIT_INSTR_OFFSETS
	.align		4
        /*0050*/ 	.byte	0x04, 0x1c
        /*0052*/ 	.short	(.L_19 - .L_18)


	//   ....[0]....
.L_18:
        /*0054*/ 	.word	0x000001f0


	//   ....[1]....
        /*0058*/ 	.word	0x00000290


	//----- nvinfo : EIATTR_MAX_THREADS
	.align		4
.L_19:
        /*005c*/ 	.byte	0x04, 0x05
        /*005e*/ 	.short	(.L_21 - .L_20)
.L_20:
        /*0060*/ 	.word	0x00000080
        /*0064*/ 	.word	0x00000001
        /*0068*/ 	.word	0x00000001
.L_21:


//--------------------- .nv.rel.action            --------------------------
	.section	.nv.rel.action,"",@"SHT_CUDA_RELOCINFO"
	.align	8
	.sectionentsize	8
        /*0000*/ 	.byte	0x73, 0x00, 0x00, 0x00, 0x00, 0x00, 0x00, 0x00, 0x00, 0x00, 0x00, 0x11, 0x25, 0x00, 0x05, 0x36


//--------------------- .nv.constant0.triton_     --------------------------
	.section	.nv.constant0.triton_,"a",@progbits
	.align	4
.nv.constant0.triton_:
	.zero		372


//--------------------- .text.triton_             --------------------------
	.section	.text.triton_,"ax",@progbits
	.sectionflags	@"SHF_BARRIERS=1"
	.sectioninfo	@"SHI_REGISTERS=16"
	.align	128
        .global         triton_
        .type           triton_,@function
        .size           triton_,(.L_x_1 - triton_)
        .other          triton_,@"STO_CUDA_ENTRY STV_DEFAULT"
triton_:
.text.triton_:
[----:B------:R-:W-:-:S02]  /*0000*/  IMAD.MOV.U32 R1, RZ, RZ, c[0x0][0x28] ;  /* 0x00000a00ff017624 */ /* 0x000fc400078e00ff */
[----:B------:R-:W0:Y:S01]  /*0010*/  S2R R4, SR_TID.X ;  /* 0x0000000000047919 */ /* 0x000e220000002100 */
[----:B------:R-:W-:Y:S01]  /*0020*/  IMAD.MOV.U32 R13, RZ, RZ, 0x4 ;  /* 0x00000004ff0d7424 */ /* 0x000fe200078e00ff */
[----:B------:R-:W-:Y:S01]  /*0030*/  CS2R R8, SRZ ;  /* 0x0000000000087805 */ /* 0x000fe2000001ff00 */
[----:B------:R-:W-:Y:S01]  /*0040*/  ULDC.64 UR4, c[0x0][0x118] ;  /* 0x0000460000047ab9 */ /* 0x000fe20000000a00 */
[----:B------:R-:W1:Y:S01]  /*0050*/  S2R R5, SR_CTAID.X ;  /* 0x0000000000057919 */ /* 0x000e620000002500 */
[----:B0-----:R-:W-:-:S05]  /*0060*/  IMAD.SHL.U32 R0, R4, 0x2, RZ ;  /* 0x0000000204007824 */ /* 0x001fca00078e00ff */
[----:B------:R-:W-:-:S04]  /*0070*/  LOP3.LUT R0, R0, 0xfe, RZ, 0xc0, !PT ;  /* 0x000000fe00007812 */ /* 0x000fc800078ec0ff */
[----:B-1----:R-:W-:-:S04]  /*0080*/  PRMT R0, R0, 0x6540, R5 ;  /* 0x0000654000007816 */ /* 0x002fc80000000005 */
[C---:B------:R-:W-:Y:S02]  /*0090*/  LOP3.LUT R2, R0.reuse, 0x1, RZ, 0xfc, !PT ;  /* 0x0000000100027812 */ /* 0x040fe400078efcff */
[----:B------:R-:W-:Y:S02]  /*00a0*/  ISETP.GE.AND P0, PT, R0, c[0x0][0x170], PT ;  /* 0x00005c0000007a0c */ /* 0x000fe40003f06270 */
[----:B------:R-:W-:Y:S01]  /*00b0*/  ISETP.GE.AND P1, PT, R2, c[0x0][0x170], PT ;  /* 0x00005c0002007a0c */ /* 0x000fe20003f26270 */
[----:B------:R-:W-:-:S10]  /*00c0*/  IMAD.WIDE R2, R0, R13, c[0x0][0x160] ;  /* 0x0000580000027625 */ /* 0x000fd400078e020d */
[----:B------:R0:W2:Y:S04]  /*00d0*/  @!P0 LDG.E R8, [R2.64] ;  /* 0x0000000402088981 */ /* 0x0000a8000c1e1900 */
[----:B------:R0:W2:Y:S01]  /*00e0*/  @!P1 LDG.E R9, [R2.64+0x4] ;  /* 0x0000040402099981 */ /* 0x0000a2000c1e1900 */
[----:B------:R-:W-:Y:S01]  /*00f0*/  LOP3.LUT R0, R4, 0x7f, RZ, 0xc0, !PT ;  /* 0x0000007f04007812 */ /* 0x000fe200078ec0ff */
[----:B------:R-:W-:-:S03]  /*0100*/  IMAD.MOV.U32 R4, RZ, RZ, RZ ;  /* 0x000000ffff047224 */ /* 0x000fc600078e00ff */
[----:B------:R-:W-:-:S04]  /*0110*/  PRMT R5, R0, 0x6540, R5 ;  /* 0x0000654000057816 */ /* 0x000fc80000000005 */
[C---:B------:R-:W-:Y:S01]  /*0120*/  ISETP.GE.AND P0, PT, R5.reuse, c[0x0][0x170], PT ;  /* 0x00005c0005007a0c */ /* 0x040fe20003f06270 */
[----:B------:R-:W-:-:S05]  /*0130*/  IMAD.HI R4, R5, -0x2df2df2d, R4 ;  /* 0xd20d20d305047827 */ /* 0x000fca00078e0204 */
[----:B------:R-:W-:-:S04]  /*0140*/  SHF.R.U32.HI R7, RZ, 0x1f, R4 ;  /* 0x0000001fff077819 */ /* 0x000fc80000011604 */
[----:B------:R-:W-:-:S05]  /*0150*/  LEA.HI.SX32 R7, R4, R7, 0x19 ;  /* 0x0000000704077211 */ /* 0x000fca00078fcaff */
[----:B0-----:R-:W-:Y:S01]  /*0160*/  IMAD R2, R7, -0x9c, R5 ;  /* 0xffffff6407027824 */ /* 0x001fe200078e0205 */
[----:B------:R-:W-:-:S03]  /*0170*/  LOP3.LUT R5, R5, 0x80, RZ, 0xfc, !PT ;  /* 0x0000008005057812 */ /* 0x000fc600078efcff */
[----:B------:R-:W-:Y:S01]  /*0180*/  IMAD R2, R7, 0x750, R2 ;  /* 0x0000075007027824 */ /* 0x000fe200078e0202 */
[----:B------:R-:W-:-:S03]  /*0190*/  ISETP.GE.AND P1, PT, R5, c[0x0][0x170], PT ;  /* 0x00005c0005007a0c */ /* 0x000fc60003f26270 */
[----:B------:R-:W-:Y:S01]  /*01a0*/  IMAD.WIDE R2, R2, R13, c[0x0][0x168] ;  /* 0x00005a0002027625 */ /* 0x000fe200078e020d */
[----:B--2---:R-:W-:Y:S04]  /*01b0*/  STS.64 [R0.X8], R8 ;  /* 0x0000000800007388 */ /* 0x004fe80000008a00 */
[----:B------:R-:W-:Y:S06]  /*01c0*/  BAR.SYNC 0x0 ;  /* 0x0000000000007b1d */ /* 0x000fec0000000000 */
[----:B------:R-:W0:Y:S04]  /*01d0*/  LDS R11, [R0.X4] ;  /* 0x00000000000b7984 */ /* 0x000e280000004800 */
[----:B0-----:R0:W-:Y:S01]  /*01e0*/  @!P0 STG.E [R2.64], R11 ;  /* 0x0000000b02008986 */ /* 0x0011e2000c101904 */
[----:B------:R-:W-:Y:S05]  /*01f0*/  @P1 EXIT ;  /* 0x000000000000194d */ /* 0x000fea0003800000 */
[----:B------:R-:W1:Y:S01]  /*0200*/  LDS R7, [R0.X4+0x200] ;  /* 0x0002000000077984 */ /* 0x000e620000004800 */
[----:B------:R-:W-:-:S04]  /*0210*/  IMAD.MOV.U32 R4, RZ, RZ, RZ ;  /* 0x000000ffff047224 */ /* 0x000fc800078e00ff */
[----:B0-----:R-:W-:-:S05]  /*0220*/  IMAD.HI R2, R5, -0x2df2df2d, R4 ;  /* 0xd20d20d305027827 */ /* 0x001fca00078e0204 */
[----:B------:R-:W-:-:S04]  /*0230*/  SHF.R.U32.HI R3, RZ, 0x1f, R2 ;  /* 0x0000001fff037819 */ /* 0x000fc80000011602 */
[----:B------:R-:W-:-:S05]  /*0240*/  LEA.HI.SX32 R3, R2, R3, 0x19 ;  /* 0x0000000302037211 */ /* 0x000fca00078fcaff */
[----:B------:R-:W-:-:S04]  /*0250*/  IMAD R4, R3, -0x9c, R5 ;  /* 0xffffff6403047824 */ /* 0x000fc800078e0205 */
[----:B------:R-:W-:-:S04]  /*0260*/  IMAD R3, R3, 0x750, R4 ;  /* 0x0000075003037824 */ /* 0x000fc800078e0204 */
[----:B------:R-:W-:-:S05]  /*0270*/  IMAD.WIDE R2, R3, R13, c[0x0][0x168] ;  /* 0x00005a0003027625 */ /* 0x000fca00078e020d */
[----:B-1----:R-:W-:Y:S01]  /*0280*/  STG.E [R2.64], R7 ;  /* 0x0000000702007986 */ /* 0x002fe2000c101904 */
[----:B------:R-:W-:Y:S05]  /*0290*/  EXIT ;  /* 0x000000000000794d */ /* 0x000fea0003800000 */
.L_x_0:
[----:B------:R-:W-:-:S00]  /*02a0*/  BRA `(.L_x_0) ;  /* 0xfffffff000007947 */ /* 0x000fc0000383ffff */
[----:B------:R-:W-:-:S00]  /*02b0*/  NOP ;  /* 0x0000000000007918 */ /* 0x000fc00000000000 */
        /* <DEDUP_REMOVED lines=12> */
.L_x_1:


//--------------------- .nv.shared.triton_        --------------------------
	.section	.nv.shared.triton_,"aw",@nobits
	.align	16
